//
// Generated by NVIDIA NVVM Compiler
//
// Compiler Build ID: CL-36424714
// Cuda compilation tools, release 13.0, V13.0.88
// Based on NVVM 20.0.0
//

.version 9.0
.target sm_100
.address_size 64

	// .globl	_Z15matrixTransposePKfPfii

.visible .entry _Z15matrixTransposePKfPfii(
	.param .u64 .ptr .align 1 _Z15matrixTransposePKfPfii_param_0,
	.param .u64 .ptr .align 1 _Z15matrixTransposePKfPfii_param_1,
	.param .u32 _Z15matrixTransposePKfPfii_param_2,
	.param .u32 _Z15matrixTransposePKfPfii_param_3
)
{
	.reg .b32 	%r<13>;
	.reg .b32 	%f<2>;
	.reg .b64 	%rd<9>;

	ld.param.u64 	%rd1, [_Z15matrixTransposePKfPfii_param_0];
	ld.param.u64 	%rd2, [_Z15matrixTransposePKfPfii_param_1];
	ld.param.u32 	%r1, [_Z15matrixTransposePKfPfii_param_2];
	ld.param.u32 	%r2, [_Z15matrixTransposePKfPfii_param_3];
	cvta.to.global.u64 	%rd3, %rd2;
	cvta.to.global.u64 	%rd4, %rd1;
	mov.u32 	%r3, %ntid.y;
	mov.u32 	%r4, %ctaid.y;
	mov.u32 	%r5, %tid.y;
	mad.lo.s32 	%r6, %r3, %r4, %r5;
	mov.u32 	%r7, %ntid.x;
	mov.u32 	%r8, %ctaid.x;
	mov.u32 	%r9, %tid.x;
	mad.lo.s32 	%r10, %r7, %r8, %r9;
	mad.lo.s32 	%r11, %r2, %r6, %r10;
	mad.lo.s32 	%r12, %r1, %r10, %r6;
	mul.wide.s32 	%rd5, %r11, 4;
	add.s64 	%rd6, %rd4, %rd5;
	ld.global.f32 	%f1, [%rd6];
	mul.wide.s32 	%rd7, %r12, 4;
	add.s64 	%rd8, %rd3, %rd7;
	st.global.f32 	[%rd8], %f1;
	ret;

}


// ===== COMPILED SASS (sm_100) =====

	.target	sm_100

	.elftype	@"ET_EXEC"


//--------------------- .note.nv.tkinfo           --------------------------
	.section	.note.nv.tkinfo,"",@"SHT_NOTE"
	.sectionflags	@"SHF_NOTE_NV_TKINFO"
	.tkinfo
        /*0018*/ 	.word	0x00000002
        /*0030*/ 	.string	""
        /*0030*/ 	.string	"ptxas"
        /*0030*/ 	.string	"Cuda compilation tools, release 13.0, V13.0.88"
        /*0030*/ 	.string	"Build cuda_13.0.r13.0/compiler.36424714_0"
        /*0030*/ 	.string	"-arch sm_100 -m 64 "



//--------------------- .note.nv.cuinfo           --------------------------
	.section	.note.nv.cuinfo,"",@"SHT_NOTE"
	.sectionflags	@"SHF_NOTE_NV_CUINFO"
        /*0018*/ 	.short	0x0002
        /*001a*/ 	.short	0x0064
        /*001c*/ 	.short	0x0082
	.zero		2


//--------------------- .nv.info                  --------------------------
	.section	.nv.info,"",@"SHT_CUDA_INFO"
	.align	4


	//----- nvinfo : EIATTR_REGCOUNT
	.align		4
        /*0000*/ 	.byte	0x04, 0x2f
        /*0002*/ 	.short	(.L_1 - .L_0)
	.align		4
.L_0:
        /*0004*/ 	.word	index@(_Z15matrixTransposePKfPfii)
        /*0008*/ 	.word	0x0000000a


	//----- nvinfo : EIATTR_FRAME_SIZE
	.align		4
.L_1:
        /*000c*/ 	.byte	0x04, 0x11
        /*000e*/ 	.short	(.L_3 - .L_2)
	.align		4
.L_2:
        /*0010*/ 	.word	index@(_Z15matrixTransposePKfPfii)
        /*0014*/ 	.word	0x00000000


	//----- nvinfo : EIATTR_MIN_STACK_SIZE
	.align		4
.L_3:
        /*0018*/ 	.byte	0x04, 0x12
        /*001a*/ 	.short	(.L_5 - .L_4)
	.align		4
.L_4:
        /*001c*/ 	.word	index@(_Z15matrixTransposePKfPfii)
        /*0020*/ 	.word	0x00000000
.L_5:


//--------------------- .nv.compat                --------------------------
	.section	.nv.compat,"",@"SHT_CUDA_COMPAT_INFO"
	.align	4
        /*0000*/ 	.byte	0x02, 0x09, 0x00, 0x00, 0x02, 0x02, 0x01, 0x00, 0x02, 0x05, 0x05, 0x00, 0x03, 0x07, 0x01, 0x01
        /*0010*/ 	.byte	0x02, 0x03, 0x00, 0x00, 0x02, 0x06, 0x01, 0x00, 0x04, 0x0b, 0x08, 0x00, 0x09, 0x00, 0x00, 0x00
        /*0020*/ 	.byte	0x00, 0x00, 0x00, 0x00


//--------------------- .nv.info._Z15matrixTransposePKfPfii --------------------------
	.section	.nv.info._Z15matrixTransposePKfPfii,"",@"SHT_CUDA_INFO"
	.sectionflags	@""
	.align	4


	//----- nvinfo : EIATTR_CUDA_API_VERSION
	.align		4
        /*0000*/ 	.byte	0x04, 0x37
        /*0002*/ 	.short	(.L_7 - .L_6)
.L_6:
        /*0004*/ 	.word	0x00000082


	//----- nvinfo : EIATTR_KPARAM_INFO
	.align		4
.L_7:
        /*0008*/ 	.byte	0x04, 0x17
        /*000a*/ 	.short	(.L_9 - .L_8)
.L_8:
        /*000c*/ 	.word	0x00000000
        /*0010*/ 	.short	0x0003
        /*0012*/ 	.short	0x0014
        /*0014*/ 	.byte	0x00, 0xf0, 0x11, 0x00


	//----- nvinfo : EIATTR_KPARAM_INFO
	.align		4
.L_9:
        /*0018*/ 	.byte	0x04, 0x17
        /*001a*/ 	.short	(.L_11 - .L_10)
.L_10:
        /*001c*/ 	.word	0x00000000
        /*0020*/ 	.short	0x0002
        /*0022*/ 	.short	0x0010
        /*0024*/ 	.byte	0x00, 0xf0, 0x11, 0x00


	//----- nvinfo : EIATTR_KPARAM_INFO
	.align		4
.L_11:
        /*0028*/ 	.byte	0x04, 0x17
        /*002a*/ 	.short	(.L_13 - .L_12)
.L_12:
        /*002c*/ 	.word	0x00000000
        /*0030*/ 	.short	0x0001
        /*0032*/ 	.short	0x0008
        /*0034*/ 	.byte	0x00, 0xf5, 0x21, 0x00


	//----- nvinfo : EIATTR_KPARAM_INFO
	.align		4
.L_13:
        /*0038*/ 	.byte	0x04, 0x17
        /*003a*/ 	.short	(.L_15 - .L_14)
.L_14:
        /*003c*/ 	.word	0x00000000
        /*0040*/ 	.short	0x0000
        /*0042*/ 	.short	0x0000
        /*0044*/ 	.byte	0x00, 0xf5, 0x21, 0x00


	//----- nvinfo : EIATTR_SPARSE_MMA_MASK
	.align		4
.L_15:
        /*0048*/ 	.byte	0x03, 0x50
        /*004a*/ 	.short	0x0000


	//----- nvinfo : EIATTR_MAXREG_COUNT
	.align		4
        /*004c*/ 	.byte	0x03, 0x1b
        /*004e*/ 	.short	0x00ff


	//----- nvinfo : EIATTR_MERCURY_ISA_VERSION
	.align		4
        /*0050*/ 	.byte	0x03, 0x5f
        /*0052*/ 	.short	0x0101


	//----- nvinfo : EIATTR_VRC_CTA_INIT_COUNT
	.align		4
        /*0054*/ 	.byte	0x02, 0x4a
	.zero		1
	.zero		1


	//----- nvinfo : EIATTR_EXIT_INSTR_OFFSETS
	.align		4
        /*0058*/ 	.byte	0x04, 0x1c
        /*005a*/ 	.short	(.L_17 - .L_16)


	//   ....[0]....
.L_16:
        /*005c*/ 	.word	0x00000130


	//----- nvinfo : EIATTR_CBANK_PARAM_SIZE
	.align		4
.L_17:
        /*0060*/ 	.byte	0x03, 0x19
        /*0062*/ 	.short	0x0018


	//----- nvinfo : EIATTR_PARAM_CBANK
	.align		4
        /*0064*/ 	.byte	0x04, 0x0a
        /*0066*/ 	.short	(.L_19 - .L_18)
	.align		4
.L_18:
        /*0068*/ 	.word	index@(.nv.constant0._Z15matrixTransposePKfPfii)
        /*006c*/ 	.short	0x0380
        /*006e*/ 	.short	0x0018


	//----- nvinfo : EIATTR_SW_WAR
	.align		4
.L_19:
        /*0070*/ 	.byte	0x04, 0x36
        /*0072*/ 	.short	(.L_21 - .L_20)
.L_20:
        /*0074*/ 	.word	0x00000008
.L_21:


//--------------------- .nv.callgraph             --------------------------
	.section	.nv.callgraph,"",@"SHT_CUDA_CALLGRAPH"
	.align	4
	.sectionentsize	8
	.align		4
        /*0000*/ 	.word	0x00000000
	.align		4
        /*0004*/ 	.word	0xffffffff
	.align		4
        /*0008*/ 	.word	0x00000000
	.align		4
        /*000c*/ 	.word	0xfffffffe
	.align		4
        /*0010*/ 	.word	0x00000000
	.align		4
        /*0014*/ 	.word	0xfffffffd
	.align		4
        /*0018*/ 	.word	0x00000000
	.align		4
        /*001c*/ 	.word	0xfffffffc


//--------------------- .text._Z15matrixTransposePKfPfii --------------------------
	.section	.text._Z15matrixTransposePKfPfii,"ax",@progbits
	.align	128
        .global         _Z15matrixTransposePKfPfii
        .type           _Z15matrixTransposePKfPfii,@function
        .size           _Z15matrixTransposePKfPfii,(.L_x_1 - _Z15matrixTransposePKfPfii)
        .other          _Z15matrixTransposePKfPfii,@"STO_CUDA_ENTRY STV_DEFAULT"
_Z15matrixTransposePKfPfii:
.text._Z15matrixTransposePKfPfii:
[----:B------:R-:W-:Y:S01]  /*0000*/  LDC R1, c[0x0][0x37c] ;  /* 0x0000df00ff017b82 */ /* 0x000fe20000000800 */
[----:B------:R-:W0:Y:S01]  /*0010*/  S2R R0, SR_CTAID.Y ;  /* 0x0000000000007919 */ /* 0x000e220000002600 */
[----:B------:R-:W0:Y:S06]  /*0020*/  LDCU UR6, c[0x0][0x364] ;  /* 0x00006c80ff0677ac */ /* 0x000e2c0008000800 */
[----:B------:R-:W1:Y:S01]  /*0030*/  LDC.64 R2, c[0x0][0x380] ;  /* 0x0000e000ff027b82 */ /* 0x000e620000000a00 */
[----:B------:R-:W0:Y:S01]  /*0040*/  S2R R5, SR_TID.Y ;  /* 0x0000000000057919 */ /* 0x000e220000002200 */
[----:B------:R-:W2:Y:S01]  /*0050*/  LDCU UR7, c[0x0][0x360] ;  /* 0x00006c00ff0777ac */ /* 0x000ea20008000800 */
[----:B------:R-:W2:Y:S01]  /*0060*/  S2R R7, SR_CTAID.X ;  /* 0x0000000000077919 */ /* 0x000ea20000002500 */
[----:B------:R-:W3:Y:S01]  /*0070*/  LDCU.64 UR8, c[0x0][0x390] ;  /* 0x00007200ff0877ac */ /* 0x000ee20008000a00 */
[----:B------:R-:W2:Y:S01]  /*0080*/  S2R R4, SR_TID.X ;  /* 0x0000000000047919 */ /* 0x000ea20000002100 */
[----:B------:R-:W4:Y:S01]  /*0090*/  LDCU.64 UR4, c[0x0][0x358] ;  /* 0x00006b00ff0477ac */ /* 0x000f220008000a00 */
[----:B0-----:R-:W-:-:S02]  /*00a0*/  IMAD R0, R0, UR6, R5 ;  /* 0x0000000600007c24 */ /* 0x001fc4000f8e0205 */
[----:B--2---:R-:W-:-:S04]  /*00b0*/  IMAD R7, R7, UR7, R4 ;  /* 0x0000000707077c24 */ /* 0x004fc8000f8e0204 */
[----:B---3--:R-:W-:-:S04]  /*00c0*/  IMAD R5, R0, UR9, R7 ;  /* 0x0000000900057c24 */ /* 0x008fc8000f8e0207 */
[----:B-1----:R-:W-:Y:S02]  /*00d0*/  IMAD.WIDE R2, R5, 0x4, R2 ;  /* 0x0000000405027825 */ /* 0x002fe400078e0202 */
[----:B------:R-:W0:Y:S04]  /*00e0*/  LDC.64 R4, c[0x0][0x388] ;  /* 0x0000e200ff047b82 */ /* 0x000e280000000a00 */
[----:B----4-:R-:W2:Y:S01]  /*00f0*/  LDG.E R3, desc[UR4][R2.64] ;  /* 0x0000000402037981 */ /* 0x010ea2000c1e1900 */
[----:B------:R-:W-:-:S04]  /*0100*/  IMAD R7, R7, UR8, R0 ;  /* 0x0000000807077c24 */ /* 0x000fc8000f8e0200 */
[----:B0-----:R-:W-:-:S05]  /*0110*/  IMAD.WIDE R4, R7, 0x4, R4 ;  /* 0x0000000407047825 */ /* 0x001fca00078e0204 */
[----:B--2---:R-:W-:Y:S01]  /*0120*/  STG.E desc[UR4][R4.64], R3 ;  /* 0x0000000304007986 */ /* 0x004fe2000c101904 */
[----:B------:R-:W-:Y:S05]  /*0130*/  EXIT ;  /* 0x000000000000794d */ /* 0x000fea0003800000 */
.L_x_0:
[----:B------:R-:W-:-:S00]  /*0140*/  BRA `(.L_x_0) ;  /* 0xfffffffc00fc7947 */ /* 0x000fc0000383ffff */
[----:B------:R-:W-:-:S00]  /*0150*/  NOP ;  /* 0x0000000000007918 */ /* 0x000fc00000000000 */
        /* <DEDUP_REMOVED lines=10> */
.L_x_1:


//--------------------- .nv.shared.reserved.0     --------------------------
	.section	.nv.shared.reserved.0,"aw",@nobits
	.weak		__nv_reservedSMEM_offset_0_alias
	.size		__nv_reservedSMEM_offset_0_alias, 0, 64
	.other		__nv_reservedSMEM_offset_0_alias,@"STO_CUDA_RESERVED_SHARED STV_DEFAULT"
__nv_reservedSMEM_offset_0_alias:
	.zero		0
	.zero		64


//--------------------- .nv.constant0._Z15matrixTransposePKfPfii --------------------------
	.section	.nv.constant0._Z15matrixTransposePKfPfii,"a",@progbits
	.sectionflags	@""
	.align	4
.nv.constant0._Z15matrixTransposePKfPfii:
	.zero		920


//--------------------- SYMBOLS --------------------------

	.type		.nv.reservedSmem.offset0,@object
	.size		.nv.reservedSmem.offset0,0x4
